//
// Generated by NVIDIA NVVM Compiler
//
// Compiler Build ID: CL-36424714
// Cuda compilation tools, release 13.0, V13.0.88
// Based on NVVM 20.0.0
//

.version 9.0
.target sm_100
.address_size 64

	// .globl	_Z6grid3Diiii
.extern .func  (.param .b32 func_retval0) vprintf
(
	.param .b64 vprintf_param_0,
	.param .b64 vprintf_param_1
)
;
.global .align 4 .b8 a[268435456];
.global .align 4 .b8 b[268435456];
.global .align 1 .b8 $str[33] = {97, 114, 114, 97, 121, 32, 115, 105, 122, 101, 32, 37, 51, 100, 32, 120, 32, 37, 51, 100, 32, 120, 32, 37, 51, 100, 32, 61, 32, 37, 100, 10};
.global .align 1 .b8 $str$1[35] = {116, 104, 114, 101, 97, 100, 32, 98, 108, 111, 99, 107, 32, 37, 51, 100, 32, 120, 32, 37, 51, 100, 32, 120, 32, 37, 51, 100, 32, 61, 32, 37, 100, 10};
.global .align 1 .b8 $str$2[34] = {116, 104, 114, 101, 97, 100, 32, 103, 114, 105, 100, 32, 37, 51, 100, 32, 120, 32, 37, 51, 100, 32, 120, 32, 37, 51, 100, 32, 61, 32, 37, 100, 10};
.global .align 1 .b8 $str$3[36] = {116, 111, 116, 97, 108, 32, 110, 117, 109, 98, 101, 114, 32, 111, 102, 32, 116, 104, 114, 101, 97, 100, 115, 32, 105, 110, 32, 103, 114, 105, 100, 32, 37, 100, 10};
.global .align 1 .b8 $str$4[43] = {97, 91, 37, 100, 93, 91, 37, 100, 93, 91, 37, 100, 93, 32, 61, 32, 37, 105, 32, 97, 110, 100, 32, 98, 91, 37, 100, 93, 91, 37, 100, 93, 91, 37, 100, 93, 32, 61, 32, 37, 102, 10};
.global .align 1 .b8 $str$5[61] = {102, 111, 114, 32, 116, 104, 114, 101, 97, 100, 32, 119, 105, 116, 104, 32, 51, 68, 45, 114, 97, 110, 107, 32, 37, 100, 32, 49, 68, 45, 114, 97, 110, 107, 32, 37, 100, 32, 98, 108, 111, 99, 107, 32, 114, 97, 110, 107, 32, 105, 110, 32, 103, 114, 105, 100, 32, 37, 100, 10};

.visible .entry _Z6grid3Diiii(
	.param .u32 _Z6grid3Diiii_param_0,
	.param .u32 _Z6grid3Diiii_param_1,
	.param .u32 _Z6grid3Diiii_param_2,
	.param .u32 _Z6grid3Diiii_param_3
)
{
	.local .align 8 .b8 	__local_depot0[40];
	.reg .b64 	%SP;
	.reg .b64 	%SPL;
	.reg .pred 	%p<7>;
	.reg .b32 	%r<47>;
	.reg .b32 	%f<4>;
	.reg .b64 	%rd<26>;
	.reg .b64 	%fd<2>;

	mov.u64 	%SPL, __local_depot0;
	cvta.local.u64 	%SP, %SPL;
	ld.param.u32 	%r18, [_Z6grid3Diiii_param_0];
	ld.param.u32 	%r22, [_Z6grid3Diiii_param_1];
	ld.param.u32 	%r20, [_Z6grid3Diiii_param_2];
	ld.param.u32 	%r21, [_Z6grid3Diiii_param_3];
	mov.u32 	%r1, %ctaid.x;
	mov.u32 	%r2, %ntid.x;
	mov.u32 	%r3, %tid.x;
	mad.lo.s32 	%r4, %r1, %r2, %r3;
	mov.u32 	%r5, %ctaid.y;
	mov.u32 	%r6, %ntid.y;
	mov.u32 	%r7, %tid.y;
	mad.lo.s32 	%r23, %r5, %r6, %r7;
	mov.u32 	%r9, %ctaid.z;
	mov.u32 	%r10, %ntid.z;
	mov.u32 	%r11, %tid.z;
	mad.lo.s32 	%r12, %r9, %r10, %r11;
	setp.ge.s32 	%p1, %r4, %r18;
	setp.ge.s32 	%p2, %r23, %r22;
	or.pred  	%p3, %p1, %p2;
	setp.ge.s32 	%p4, %r12, %r20;
	or.pred  	%p5, %p3, %p4;
	@%p5 bra 	$L__BB0_3;
	mul.lo.s32 	%r24, %r2, %r6;
	mul.lo.s32 	%r13, %r24, %r10;
	mov.u32 	%r14, %nctaid.x;
	mov.u32 	%r15, %nctaid.y;
	mad.lo.s32 	%r25, %r11, %r6, %r7;
	mad.lo.s32 	%r16, %r25, %r2, %r3;
	mad.lo.s32 	%r26, %r9, %r15, %r5;
	mad.lo.s32 	%r17, %r26, %r14, %r1;
	mad.lo.s32 	%r27, %r17, %r13, %r16;
	mul.wide.u32 	%rd3, %r12, 1048576;
	mov.u64 	%rd4, a;
	add.s64 	%rd5, %rd4, %rd3;
	mul.wide.u32 	%rd6, %r23, 2048;
	add.s64 	%rd7, %rd5, %rd6;
	mul.wide.s32 	%rd8, %r4, 4;
	add.s64 	%rd1, %rd7, %rd8;
	st.global.u32 	[%rd1], %r27;
	cvt.rn.f32.s32 	%f1, %r27;
	sqrt.rn.f32 	%f2, %f1;
	mov.u64 	%rd9, b;
	add.s64 	%rd10, %rd9, %rd3;
	add.s64 	%rd11, %rd10, %rd6;
	add.s64 	%rd2, %rd11, %rd8;
	st.global.f32 	[%rd2], %f2;
	setp.ne.s32 	%p6, %r27, %r21;
	@%p6 bra 	$L__BB0_3;
	mov.u32 	%r28, %nctaid.z;
	mul.lo.s32 	%r29, %r14, %r15;
	mul.lo.s32 	%r30, %r29, %r28;
	add.u64 	%rd12, %SP, 0;
	add.u64 	%rd13, %SPL, 0;
	st.local.v2.u32 	[%rd13], {%r18, %r22};
	mul.lo.s32 	%r31, %r22, %r18;
	mul.lo.s32 	%r32, %r31, %r20;
	st.local.v2.u32 	[%rd13+8], {%r20, %r32};
	mov.u64 	%rd14, $str;
	cvta.global.u64 	%rd15, %rd14;
	{ // callseq 0, 0
	.param .b64 param0;
	st.param.b64 	[param0], %rd15;
	.param .b64 param1;
	st.param.b64 	[param1], %rd12;
	.param .b32 retval0;
	call.uni (retval0), 
	vprintf, 
	(
	param0, 
	param1
	);
	ld.param.b32 	%r33, [retval0];
	} // callseq 0
	st.local.v2.u32 	[%rd13], {%r2, %r6};
	st.local.v2.u32 	[%rd13+8], {%r10, %r13};
	mov.u64 	%rd16, $str$1;
	cvta.global.u64 	%rd17, %rd16;
	{ // callseq 1, 0
	.param .b64 param0;
	st.param.b64 	[param0], %rd17;
	.param .b64 param1;
	st.param.b64 	[param1], %rd12;
	.param .b32 retval0;
	call.uni (retval0), 
	vprintf, 
	(
	param0, 
	param1
	);
	ld.param.b32 	%r35, [retval0];
	} // callseq 1
	st.local.v2.u32 	[%rd13], {%r14, %r15};
	st.local.v2.u32 	[%rd13+8], {%r28, %r30};
	mov.u64 	%rd18, $str$2;
	cvta.global.u64 	%rd19, %rd18;
	{ // callseq 2, 0
	.param .b64 param0;
	st.param.b64 	[param0], %rd19;
	.param .b64 param1;
	st.param.b64 	[param1], %rd12;
	.param .b32 retval0;
	call.uni (retval0), 
	vprintf, 
	(
	param0, 
	param1
	);
	ld.param.b32 	%r37, [retval0];
	} // callseq 2
	mul.lo.s32 	%r39, %r13, %r30;
	st.local.u32 	[%rd13], %r39;
	mov.u64 	%rd20, $str$3;
	cvta.global.u64 	%rd21, %rd20;
	{ // callseq 3, 0
	.param .b64 param0;
	st.param.b64 	[param0], %rd21;
	.param .b64 param1;
	st.param.b64 	[param1], %rd12;
	.param .b32 retval0;
	call.uni (retval0), 
	vprintf, 
	(
	param0, 
	param1
	);
	ld.param.b32 	%r40, [retval0];
	} // callseq 3
	ld.global.u32 	%r42, [%rd1];
	ld.global.f32 	%f3, [%rd2];
	cvt.f64.f32 	%fd1, %f3;
	st.local.v2.u32 	[%rd13], {%r12, %r23};
	st.local.v2.u32 	[%rd13+8], {%r4, %r42};
	st.local.v2.u32 	[%rd13+16], {%r12, %r23};
	st.local.u32 	[%rd13+24], %r4;
	st.local.f64 	[%rd13+32], %fd1;
	mov.u64 	%rd22, $str$4;
	cvta.global.u64 	%rd23, %rd22;
	{ // callseq 4, 0
	.param .b64 param0;
	st.param.b64 	[param0], %rd23;
	.param .b64 param1;
	st.param.b64 	[param1], %rd12;
	.param .b32 retval0;
	call.uni (retval0), 
	vprintf, 
	(
	param0, 
	param1
	);
	ld.param.b32 	%r43, [retval0];
	} // callseq 4
	st.local.v2.u32 	[%rd13], {%r21, %r16};
	st.local.u32 	[%rd13+8], %r17;
	mov.u64 	%rd24, $str$5;
	cvta.global.u64 	%rd25, %rd24;
	{ // callseq 5, 0
	.param .b64 param0;
	st.param.b64 	[param0], %rd25;
	.param .b64 param1;
	st.param.b64 	[param1], %rd12;
	.param .b32 retval0;
	call.uni (retval0), 
	vprintf, 
	(
	param0, 
	param1
	);
	ld.param.b32 	%r45, [retval0];
	} // callseq 5
$L__BB0_3:
	ret;

}


// ===== COMPILED SASS (sm_100) =====

	.target	sm_100

	.elftype	@"ET_EXEC"


//--------------------- .note.nv.tkinfo           --------------------------
	.section	.note.nv.tkinfo,"",@"SHT_NOTE"
	.sectionflags	@"SHF_NOTE_NV_TKINFO"
	.tkinfo
        /*0018*/ 	.word	0x00000002
        /*0030*/ 	.string	""
        /*0030*/ 	.string	"ptxas"
        /*0030*/ 	.string	"Cuda compilation tools, release 13.0, V13.0.88"
        /*0030*/ 	.string	"Build cuda_13.0.r13.0/compiler.36424714_0"
        /*0030*/ 	.string	"-arch sm_100 -m 64 "



//--------------------- .note.nv.cuinfo           --------------------------
	.section	.note.nv.cuinfo,"",@"SHT_NOTE"
	.sectionflags	@"SHF_NOTE_NV_CUINFO"
        /*0018*/ 	.short	0x0002
        /*001a*/ 	.short	0x0064
        /*001c*/ 	.short	0x0082
	.zero		2


//--------------------- .nv.info                  --------------------------
	.section	.nv.info,"",@"SHT_CUDA_INFO"
	.align	4


	//----- nvinfo : EIATTR_REGCOUNT
	.align		4
        /*0000*/ 	.byte	0x04, 0x2f
        /*0002*/ 	.short	(.L_9 - .L_8)
	.align		4
.L_8:
        /*0004*/ 	.word	index@(_Z6grid3Diiii)
        /*0008*/ 	.word	0x00000022


	//----- nvinfo : EIATTR_FRAME_SIZE
	.align		4
.L_9:
        /*000c*/ 	.byte	0x04, 0x11
        /*000e*/ 	.short	(.L_11 - .L_10)
	.align		4
.L_10:
        /*0010*/ 	.word	index@($__internal_0_$__cuda_sm20_sqrt_rn_f32_slowpath)
        /*0014*/ 	.word	0x00000028


	//----- nvinfo : EIATTR_FRAME_SIZE
	.align		4
.L_11:
        /*0018*/ 	.byte	0x04, 0x11
        /*001a*/ 	.short	(.L_13 - .L_12)
	.align		4
.L_12:
        /*001c*/ 	.word	index@(_Z6grid3Diiii)
        /*0020*/ 	.word	0x00000028


	//----- nvinfo : EIATTR_MIN_STACK_SIZE
	.align		4
.L_13:
        /*0024*/ 	.byte	0x04, 0x12
        /*0026*/ 	.short	(.L_15 - .L_14)
	.align		4
.L_14:
        /*0028*/ 	.word	index@(_Z6grid3Diiii)
        /*002c*/ 	.word	0x00000028
.L_15:


//--------------------- .nv.compat                --------------------------
	.section	.nv.compat,"",@"SHT_CUDA_COMPAT_INFO"
	.align	4
        /*0000*/ 	.byte	0x02, 0x09, 0x00, 0x00, 0x02, 0x02, 0x01, 0x00, 0x02, 0x05, 0x05, 0x00, 0x03, 0x07, 0x01, 0x01
        /*0010*/ 	.byte	0x02, 0x03, 0x00, 0x00, 0x02, 0x06, 0x01, 0x00, 0x04, 0x0b, 0x08, 0x00, 0x01, 0x00, 0x00, 0x00
        /*0020*/ 	.byte	0x00, 0x00, 0x00, 0x00


//--------------------- .nv.info._Z6grid3Diiii    --------------------------
	.section	.nv.info._Z6grid3Diiii,"",@"SHT_CUDA_INFO"
	.sectionflags	@""
	.align	4


	//----- nvinfo : EIATTR_CUDA_API_VERSION
	.align		4
        /*0000*/ 	.byte	0x04, 0x37
        /*0002*/ 	.short	(.L_17 - .L_16)
.L_16:
        /*0004*/ 	.word	0x00000082


	//----- nvinfo : EIATTR_KPARAM_INFO
	.align		4
.L_17:
        /*0008*/ 	.byte	0x04, 0x17
        /*000a*/ 	.short	(.L_19 - .L_18)
.L_18:
        /*000c*/ 	.word	0x00000000
        /*0010*/ 	.short	0x0003
        /*0012*/ 	.short	0x000c
        /*0014*/ 	.byte	0x00, 0xf0, 0x11, 0x00


	//----- nvinfo : EIATTR_KPARAM_INFO
	.align		4
.L_19:
        /*0018*/ 	.byte	0x04, 0x17
        /*001a*/ 	.short	(.L_21 - .L_20)
.L_20:
        /*001c*/ 	.word	0x00000000
        /*0020*/ 	.short	0x0002
        /*0022*/ 	.short	0x0008
        /*0024*/ 	.byte	0x00, 0xf0, 0x11, 0x00


	//----- nvinfo : EIATTR_KPARAM_INFO
	.align		4
.L_21:
        /*0028*/ 	.byte	0x04, 0x17
        /*002a*/ 	.short	(.L_23 - .L_22)
.L_22:
        /*002c*/ 	.word	0x00000000
        /*0030*/ 	.short	0x0001
        /*0032*/ 	.short	0x0004
        /*0034*/ 	.byte	0x00, 0xf0, 0x11, 0x00


	//----- nvinfo : EIATTR_KPARAM_INFO
	.align		4
.L_23:
        /*0038*/ 	.byte	0x04, 0x17
        /*003a*/ 	.short	(.L_25 - .L_24)
.L_24:
        /*003c*/ 	.word	0x00000000
        /*0040*/ 	.short	0x0000
        /*0042*/ 	.short	0x0000
        /*0044*/ 	.byte	0x00, 0xf0, 0x11, 0x00


	//----- nvinfo : EIATTR_SPARSE_MMA_MASK
	.align		4
.L_25:
        /*0048*/ 	.byte	0x03, 0x50
        /*004a*/ 	.short	0x0000


	//----- nvinfo : EIATTR_MAXREG_COUNT
	.align		4
        /*004c*/ 	.byte	0x03, 0x1b
        /*004e*/ 	.short	0x00ff


	//----- nvinfo : EIATTR_EXTERNS
	.align		4
        /*0050*/ 	.byte	0x04, 0x0f
        /*0052*/ 	.short	(.L_27 - .L_26)


	//   ....[0]....
	.align		4
.L_26:
        /*0054*/ 	.word	index@(vprintf)


	//----- nvinfo : EIATTR_MERCURY_ISA_VERSION
	.align		4
.L_27:
        /*0058*/ 	.byte	0x03, 0x5f
        /*005a*/ 	.short	0x0101


	//----- nvinfo : EIATTR_VRC_CTA_INIT_COUNT
	.align		4
        /*005c*/ 	.byte	0x02, 0x4a
	.zero		1
	.zero		1


	//----- nvinfo : EIATTR_SYSCALL_OFFSETS
	.align		4
        /*0060*/ 	.byte	0x04, 0x46
        /*0062*/ 	.short	(.L_29 - .L_28)


	//   ....[0]....
.L_28:
        /*0064*/ 	.word	0x00000510


	//   ....[1]....
        /*0068*/ 	.word	0x00000640


	//   ....[2]....
        /*006c*/ 	.word	0x00000700


	//   ....[3]....
        /*0070*/ 	.word	0x000007a0


	//   ....[4]....
        /*0074*/ 	.word	0x000008a0


	//   ....[5]....
        /*0078*/ 	.word	0x00000960


	//----- nvinfo : EIATTR_EXIT_INSTR_OFFSETS
	.align		4
.L_29:
        /*007c*/ 	.byte	0x04, 0x1c
        /*007e*/ 	.short	(.L_31 - .L_30)


	//   ....[0]....
.L_30:
        /*0080*/ 	.word	0x000001b0


	//   ....[1]....
        /*0084*/ 	.word	0x00000410


	//   ....[2]....
        /*0088*/ 	.word	0x00000970


	//----- nvinfo : EIATTR_CRS_STACK_SIZE
	.align		4
.L_31:
        /*008c*/ 	.byte	0x04, 0x1e
        /*008e*/ 	.short	(.L_33 - .L_32)
.L_32:
        /*0090*/ 	.word	0x00000000


	//----- nvinfo : EIATTR_CBANK_PARAM_SIZE
	.align		4
.L_33:
        /*0094*/ 	.byte	0x03, 0x19
        /*0096*/ 	.short	0x0010


	//----- nvinfo : EIATTR_PARAM_CBANK
	.align		4
        /*0098*/ 	.byte	0x04, 0x0a
        /*009a*/ 	.short	(.L_35 - .L_34)
	.align		4
.L_34:
        /*009c*/ 	.word	index@(.nv.constant0._Z6grid3Diiii)
        /*00a0*/ 	.short	0x0380
        /*00a2*/ 	.short	0x0010


	//----- nvinfo : EIATTR_SW_WAR
	.align		4
.L_35:
        /*00a4*/ 	.byte	0x04, 0x36
        /*00a6*/ 	.short	(.L_37 - .L_36)
.L_36:
        /*00a8*/ 	.word	0x00000008
.L_37:


//--------------------- .nv.callgraph             --------------------------
	.section	.nv.callgraph,"",@"SHT_CUDA_CALLGRAPH"
	.align	4
	.sectionentsize	8
	.align		4
        /*0000*/ 	.word	0x00000000
	.align		4
        /*0004*/ 	.word	0xffffffff
	.align		4
        /*0008*/ 	.word	index@(_Z6grid3Diiii)
	.align		4
        /*000c*/ 	.word	index@(vprintf)
	.align		4
        /*0010*/ 	.word	0x00000000
	.align		4
        /*0014*/ 	.word	0xfffffffe
	.align		4
        /*0018*/ 	.word	0x00000000
	.align		4
        /*001c*/ 	.word	0xfffffffd
	.align		4
        /*0020*/ 	.word	0x00000000
	.align		4
        /*0024*/ 	.word	0xfffffffc


//--------------------- .nv.constant4             --------------------------
	.section	.nv.constant4,"a",@progbits
	.align	8
	.align		8
.nv.constant4:
        /*0000*/ 	.dword	vprintf
	.align		8
        /*0008*/ 	.dword	a
	.align		8
        /*0010*/ 	.dword	b
	.align		8
        /*0018*/ 	.dword	$str
	.align		8
        /*0020*/ 	.dword	$str$1
	.align		8
        /*0028*/ 	.dword	$str$2
	.align		8
        /*0030*/ 	.dword	$str$3
	.align		8
        /*0038*/ 	.dword	$str$4
	.align		8
        /*0040*/ 	.dword	$str$5


//--------------------- .text._Z6grid3Diiii       --------------------------
	.section	.text._Z6grid3Diiii,"ax",@progbits
	.align	128
        .global         _Z6grid3Diiii
        .type           _Z6grid3Diiii,@function
        .size           _Z6grid3Diiii,(.L_x_11 - _Z6grid3Diiii)
        .other          _Z6grid3Diiii,@"STO_CUDA_ENTRY STV_DEFAULT"
_Z6grid3Diiii:
.text._Z6grid3Diiii:
[----:B------:R-:W0:Y:S01]  /*0000*/  LDC R1, c[0x0][0x37c] ;  /* 0x0000df00ff017b82 */ /* 0x000e220000000800 */
[----:B------:R-:W1:Y:S01]  /*0010*/  S2R R25, SR_TID.Y ;  /* 0x0000000000197919 */ /* 0x000e620000002200 */
[----:B------:R-:W2:Y:S01]  /*0020*/  LDCU UR39, c[0x0][0x2fc] ;  /* 0x00005f80ff2777ac */ /* 0x000ea20008000800 */
[----:B0-----:R-:W-:-:S05]  /*0030*/  IADD3 R1, PT, PT, R1, -0x28, RZ ;  /* 0xffffffd801017810 */ /* 0x001fca0007ffe0ff */
[----:B------:R-:W0:Y:S01]  /*0040*/  S2UR UR40, SR_CTAID.X ;  /* 0x00000000002879c3 */ /* 0x000e220000002500 */
[----:B------:R-:W1:Y:S01]  /*0050*/  S2R R2, SR_CTAID.Y ;  /* 0x0000000000027919 */ /* 0x000e620000002600 */
[----:B------:R-:W3:Y:S01]  /*0060*/  LDCU UR41, c[0x0][0x360] ;  /* 0x00006c00ff2977ac */ /* 0x000ee20008000800 */
[----:B------:R-:W-:Y:S01]  /*0070*/  R2UR UR4, R1 ;  /* 0x00000000010472ca */ /* 0x000fe200000e0000 */
[----:B------:R-:W3:Y:S01]  /*0080*/  S2R R0, SR_TID.X ;  /* 0x0000000000007919 */ /* 0x000ee20000002100 */
[----:B------:R-:W1:Y:S01]  /*0090*/  LDCU UR42, c[0x0][0x364] ;  /* 0x00006c80ff2a77ac */ /* 0x000e620008000800 */
[----:B------:R-:W3:Y:S01]  /*00a0*/  S2R R3, SR_CTAID.X ;  /* 0x0000000000037919 */ /* 0x000ee20000002500 */
[----:B------:R-:W4:Y:S01]  /*00b0*/  LDCU.64 UR6, c[0x0][0x380] ;  /* 0x00007000ff0677ac */ /* 0x000f220008000a00 */
[----:B------:R-:W5:Y:S01]  /*00c0*/  S2R R6, SR_TID.Z ;  /* 0x0000000000067919 */ /* 0x000f620000002300 */
[----:B------:R-:W5:Y:S01]  /*00d0*/  LDCU UR43, c[0x0][0x368] ;  /* 0x00006d00ff2b77ac */ /* 0x000f620008000800 */
[----:B------:R-:W5:Y:S01]  /*00e0*/  S2R R5, SR_CTAID.Z ;  /* 0x0000000000057919 */ /* 0x000f620000002700 */
[----:B------:R-:W0:Y:S01]  /*00f0*/  LDCU UR5, c[0x0][0x388] ;  /* 0x00007100ff0577ac */ /* 0x000e220008000800 */
[----:B------:R-:W2:Y:S01]  /*0100*/  LDCU UR38, c[0x0][0x2f8] ;  /* 0x00005f00ff2677ac */ /* 0x000ea20008000800 */
[----:B-1----:R-:W-:-:S05]  /*0110*/  IMAD R17, R2, UR42, R25 ;  /* 0x0000002a02117c24 */ /* 0x002fca000f8e0219 */
[----:B----4-:R-:W-:Y:S01]  /*0120*/  ISETP.GE.AND P0, PT, R17, UR7, PT ;  /* 0x0000000711007c0c */ /* 0x010fe2000bf06270 */
[----:B--2---:R-:W-:Y:S01]  /*0130*/  UIADD3 UR38, UP0, UPT, UR4, UR38, URZ ;  /* 0x0000002604267290 */ /* 0x004fe2000ff1e0ff */
[----:B---3--:R-:W-:-:S03]  /*0140*/  IMAD R2, R3, UR41, R0 ;  /* 0x0000002903027c24 */ /* 0x008fc6000f8e0200 */
[----:B------:R-:W-:Y:S02]  /*0150*/  UIADD3.X UR39, UPT, UPT, URZ, UR39, URZ, UP0, !UPT ;  /* 0x00000027ff277290 */ /* 0x000fe400087fe4ff */
[----:B------:R-:W-:Y:S01]  /*0160*/  ISETP.GE.OR P0, PT, R2, UR6, P0 ;  /* 0x0000000602007c0c */ /* 0x000fe20008706670 */
[----:B------:R-:W1:Y:S01]  /*0170*/  S2UR UR6, SR_CTAID.Z ;  /* 0x00000000000679c3 */ /* 0x000e620000002700 */
[----:B-----5:R-:W-:-:S05]  /*0180*/  IMAD R16, R5, UR43, R6 ;  /* 0x0000002b05107c24 */ /* 0x020fca000f8e0206 */
[----:B0-----:R-:W-:Y:S02]  /*0190*/  ISETP.GE.OR P0, PT, R16, UR5, P0 ;  /* 0x0000000510007c0c */ /* 0x001fe40008706670 */
[----:B------:R-:W0:Y:S11]  /*01a0*/  S2UR UR5, SR_CTAID.Y ;  /* 0x00000000000579c3 */ /* 0x000e360000002600 */
[----:B01----:R-:W-:Y:S05]  /*01b0*/  @P0 EXIT ;  /* 0x000000000000094d */ /* 0x003fea0003800000 */
[----:B------:R-:W0:Y:S01]  /*01c0*/  LDC.64 R4, c[0x4][0x8] ;  /* 0x01000200ff047b82 */ /* 0x000e220000000a00 */
[----:B------:R-:W1:Y:S01]  /*01d0*/  LDCU UR44, c[0x0][0x370] ;  /* 0x00006e00ff2c77ac */ /* 0x000e620008000800 */
[----:B------:R-:W-:Y:S01]  /*01e0*/  IMAD R25, R6, UR42, R25 ;  /* 0x0000002a06197c24 */ /* 0x000fe2000f8e0219 */
[----:B------:R-:W-:Y:S01]  /*01f0*/  BSSY.RECONVERGENT B0, `(.L_x_0) ;  /* 0x000001a000007945 */ /* 0x000fe20003800200 */
[----:B------:R-:W2:Y:S02]  /*0200*/  LDCU UR45, c[0x0][0x374] ;  /* 0x00006e80ff2d77ac */ /* 0x000ea40008000800 */
[----:B------:R-:W-:Y:S01]  /*0210*/  IMAD R25, R25, UR41, R0 ;  /* 0x0000002919197c24 */ /* 0x000fe2000f8e0200 */
[----:B------:R-:W-:Y:S01]  /*0220*/  UIMAD UR4, UR41, UR42, URZ ;  /* 0x0000002a290472a4 */ /* 0x000fe2000f8e02ff */
[----:B------:R-:W3:Y:S03]  /*0230*/  LDCU.64 UR36, c[0x0][0x358] ;  /* 0x00006b00ff2477ac */ /* 0x000ee60008000a00 */
[----:B------:R-:W-:-:S06]  /*0240*/  UIMAD UR4, UR4, UR43, URZ ;  /* 0x0000002b040472a4 */ /* 0x000fcc000f8e02ff */
[----:B------:R-:W-:Y:S01]  /*0250*/  IMAD.U32 R6, RZ, RZ, UR4 ;  /* 0x00000004ff067e24 */ /* 0x000fe2000f8e00ff */
[----:B--2---:R-:W-:Y:S01]  /*0260*/  UIMAD UR5, UR6, UR45, UR5 ;  /* 0x0000002d060572a4 */ /* 0x004fe2000f8e0205 */
[----:B0-----:R-:W-:-:S03]  /*0270*/  IMAD.WIDE.U32 R4, R16, 0x100000, R4 ;  /* 0x0010000010047825 */ /* 0x001fc600078e0004 */
[----:B-1----:R-:W-:Y:S01]  /*0280*/  UIMAD UR40, UR5, UR44, UR40 ;  /* 0x0000002c052872a4 */ /* 0x002fe2000f8e0228 */
[----:B------:R-:W-:-:S05]  /*0290*/  IMAD.WIDE.U32 R4, R17, 0x800, R4 ;  /* 0x0000080011047825 */ /* 0x000fca00078e0004 */
[----:B------:R-:W-:Y:S02]  /*02a0*/  IMAD R3, R6, UR40, R25 ;  /* 0x0000002806037c24 */ /* 0x000fe4000f8e0219 */
[----:B------:R-:W-:-:S03]  /*02b0*/  IMAD.WIDE R30, R2, 0x4, R4 ;  /* 0x00000004021e7825 */ /* 0x000fc600078e0204 */
[----:B------:R-:W-:Y:S02]  /*02c0*/  I2FP.F32.S32 R0, R3 ;  /* 0x0000000300007245 */ /* 0x000fe40000201400 */
[----:B---3--:R0:W-:Y:S02]  /*02d0*/  STG.E desc[UR36][R30.64], R3 ;  /* 0x000000031e007986 */ /* 0x0081e4000c101924 */
[----:B------:R-:W-:Y:S01]  /*02e0*/  IADD3 R4, PT, PT, R0, -0xd000000, RZ ;  /* 0xf300000000047810 */ /* 0x000fe20007ffe0ff */
[----:B------:R0:W1:Y:S03]  /*02f0*/  MUFU.RSQ R5, R0 ;  /* 0x0000000000057308 */ /* 0x0000660000001400 */
[----:B------:R-:W-:-:S13]  /*0300*/  ISETP.GT.U32.AND P0, PT, R4, 0x727fffff, PT ;  /* 0x727fffff0400780c */ /* 0x000fda0003f04070 */
[----:B0-----:R-:W-:Y:S05]  /*0310*/  @!P0 BRA `(.L_x_1) ;  /* 0x00000000000c8947 */ /* 0x001fea0003800000 */
[----:B------:R-:W-:-:S07]  /*0320*/  MOV R9, 0x340 ;  /* 0x0000034000097802 */ /* 0x000fce0000000f00 */
[----:B-1----:R-:W-:Y:S05]  /*0330*/  CALL.REL.NOINC `($__internal_0_$__cuda_sm20_sqrt_rn_f32_slowpath) ;  /* 0x0000000400907944 */ /* 0x002fea0003c00000 */
[----:B------:R-:W-:Y:S05]  /*0340*/  BRA `(.L_x_2) ;  /* 0x0000000000107947 */ /* 0x000fea0003800000 */
.L_x_1:
[----:B-1----:R-:W-:Y:S01]  /*0350*/  FMUL.FTZ R7, R0, R5 ;  /* 0x0000000500077220 */ /* 0x002fe20000410000 */
[----:B------:R-:W-:-:S03]  /*0360*/  FMUL.FTZ R5, R5, 0.5 ;  /* 0x3f00000005057820 */ /* 0x000fc60000410000 */
[----:B------:R-:W-:-:S04]  /*0370*/  FFMA R0, -R7, R7, R0 ;  /* 0x0000000707007223 */ /* 0x000fc80000000100 */
[----:B------:R-:W-:-:S07]  /*0380*/  FFMA R7, R0, R5, R7 ;  /* 0x0000000500077223 */ /* 0x000fce0000000007 */
.L_x_2:
[----:B------:R-:W-:Y:S05]  /*0390*/  BSYNC.RECONVERGENT B0 ;  /* 0x0000000000007941 */ /* 0x000fea0003800200 */
.L_x_0:
[----:B------:R-:W0:Y:S01]  /*03a0*/  LDC.64 R4, c[0x4][0x10] ;  /* 0x01000400ff047b82 */ /* 0x000e220000000a00 */
[----:B------:R-:W1:Y:S02]  /*03b0*/  LDCU UR4, c[0x0][0x38c] ;  /* 0x00007180ff0477ac */ /* 0x000e640008000800 */
[----:B-1----:R-:W-:Y:S01]  /*03c0*/  ISETP.NE.AND P0, PT, R3, UR4, PT ;  /* 0x0000000403007c0c */ /* 0x002fe2000bf05270 */
[----:B0-----:R-:W-:-:S04]  /*03d0*/  IMAD.WIDE.U32 R4, R16, 0x100000, R4 ;  /* 0x0010000010047825 */ /* 0x001fc800078e0004 */
[----:B------:R-:W-:-:S04]  /*03e0*/  IMAD.WIDE.U32 R4, R17, 0x800, R4 ;  /* 0x0000080011047825 */ /* 0x000fc800078e0004 */
[----:B------:R-:W-:-:S05]  /*03f0*/  IMAD.WIDE R28, R2, 0x4, R4 ;  /* 0x00000004021c7825 */ /* 0x000fca00078e0204 */
[----:B------:R0:W-:Y:S01]  /*0400*/  STG.E desc[UR36][R28.64], R7 ;  /* 0x000000071c007986 */ /* 0x0001e2000c101924 */
[----:B------:R-:W-:Y:S05]  /*0410*/  @P0 EXIT ;  /* 0x000000000000094d */ /* 0x000fea0003800000 */
[----:B------:R-:W1:Y:S01]  /*0420*/  LDC.64 R10, c[0x0][0x380] ;  /* 0x0000e000ff0a7b82 */ /* 0x000e620000000a00 */
[----:B------:R-:W-:Y:S01]  /*0430*/  MOV R0, 0x0 ;  /* 0x0000000000007802 */ /* 0x000fe20000000f00 */
[----:B------:R-:W2:Y:S01]  /*0440*/  LDCU.64 UR4, c[0x4][0x18] ;  /* 0x01000300ff0477ac */ /* 0x000ea20008000a00 */
[----:B------:R-:W-:Y:S01]  /*0450*/  IMAD.U32 R6, RZ, RZ, UR38 ;  /* 0x00000026ff067e24 */ /* 0x000fe2000f8e00ff */
[----:B0-----:R-:W-:-:S04]  /*0460*/  MOV R7, UR39 ;  /* 0x0000002700077c02 */ /* 0x001fc80008000f00 */
[----:B------:R-:W0:Y:S08]  /*0470*/  LDC R12, c[0x0][0x388] ;  /* 0x0000e200ff0c7b82 */ /* 0x000e300000000800 */
[----:B------:R-:W3:Y:S01]  /*0480*/  LDC R18, c[0x0][0x378] ;  /* 0x0000de00ff127b82 */ /* 0x000ee20000000800 */
[----:B--2---:R-:W-:Y:S01]  /*0490*/  IMAD.U32 R4, RZ, RZ, UR4 ;  /* 0x00000004ff047e24 */ /* 0x004fe2000f8e00ff */
[----:B------:R-:W-:Y:S01]  /*04a0*/  MOV R5, UR5 ;  /* 0x0000000500057c02 */ /* 0x000fe20008000f00 */
[----:B-1----:R-:W-:Y:S01]  /*04b0*/  IMAD R13, R11, R10, RZ ;  /* 0x0000000a0b0d7224 */ /* 0x002fe200078e02ff */
[----:B------:R1:W-:Y:S04]  /*04c0*/  STL.64 [R1], R10 ;  /* 0x0000000a01007387 */ /* 0x0003e80000100a00 */
[----:B------:R1:W2:Y:S01]  /*04d0*/  LDC.64 R8, c[0x4][R0] ;  /* 0x0100000000087b82 */ /* 0x0002a20000000a00 */
[----:B0-----:R-:W-:-:S05]  /*04e0*/  IMAD R13, R13, R12, RZ ;  /* 0x0000000c0d0d7224 */ /* 0x001fca00078e02ff */
[----:B------:R1:W-:Y:S02]  /*04f0*/  STL.64 [R1+0x8], R12 ;  /* 0x0000080c01007387 */ /* 0x0003e40000100a00 */
[----:B------:R-:W-:-:S07]  /*0500*/  LEPC R20, `(.L_x_3) ;  /* 0x000000001014794e */ /* 0x000fce0000000000 */
[----:B-123--:R-:W-:Y:S05]  /*0510*/  CALL.ABS.NOINC R8 ;  /* 0x0000000008007343 */ /* 0x00efea0003c00000 */
.L_x_3:
[----:B------:R-:W-:Y:S02]  /*0520*/  UIMAD UR4, UR41, UR42, URZ ;  /* 0x0000002a290472a4 */ /* 0x000fe4000f8e02ff */
[----:B------:R-:W-:Y:S01]  /*0530*/  MOV R10, UR41 ;  /* 0x00000029000a7c02 */ /* 0x000fe20008000f00 */
[----:B------:R-:W-:Y:S01]  /*0540*/  IMAD.U32 R11, RZ, RZ, UR42 ;  /* 0x0000002aff0b7e24 */ /* 0x000fe2000f8e00ff */
[----:B------:R-:W-:Y:S01]  /*0550*/  MOV R22, UR43 ;  /* 0x0000002b00167c02 */ /* 0x000fe20008000f00 */
[----:B------:R-:W0:Y:S01]  /*0560*/  LDCU.64 UR6, c[0x4][0x20] ;  /* 0x01000400ff0677ac */ /* 0x000e220008000a00 */
[----:B------:R-:W-:Y:S01]  /*0570*/  MOV R26, 0x0 ;  /* 0x00000000001a7802 */ /* 0x000fe20000000f00 */
[----:B------:R-:W-:Y:S01]  /*0580*/  IMAD.U32 R23, RZ, RZ, UR4 ;  /* 0x00000004ff177e24 */ /* 0x000fe2000f8e00ff */
[----:B------:R1:W-:Y:S01]  /*0590*/  STL.64 [R1], R10 ;  /* 0x0000000a01007387 */ /* 0x0003e20000100a00 */
[----:B------:R-:W-:Y:S01]  /*05a0*/  UIMAD UR4, UR44, UR45, URZ ;  /* 0x0000002d2c0472a4 */ /* 0x000fe2000f8e02ff */
[----:B------:R1:W2:Y:S01]  /*05b0*/  LDC.64 R8, c[0x4][R26] ;  /* 0x010000001a087b82 */ /* 0x0002a20000000a00 */
[----:B------:R-:W-:Y:S01]  /*05c0*/  IMAD R23, R23, UR43, RZ ;  /* 0x0000002b17177c24 */ /* 0x000fe2000f8e02ff */
[----:B------:R-:W-:Y:S01]  /*05d0*/  MOV R7, UR39 ;  /* 0x0000002700077c02 */ /* 0x000fe20008000f00 */
[----:B------:R-:W-:-:S02]  /*05e0*/  IMAD.U32 R6, RZ, RZ, UR38 ;  /* 0x00000026ff067e24 */ /* 0x000fc4000f8e00ff */
[----:B------:R-:W-:Y:S01]  /*05f0*/  IMAD R19, R18, UR4, RZ ;  /* 0x0000000412137c24 */ /* 0x000fe2000f8e02ff */
[----:B------:R1:W-:Y:S01]  /*0600*/  STL.64 [R1+0x8], R22 ;  /* 0x0000081601007387 */ /* 0x0003e20000100a00 */
[----:B0-----:R-:W-:Y:S01]  /*0610*/  IMAD.U32 R4, RZ, RZ, UR6 ;  /* 0x00000006ff047e24 */ /* 0x001fe2000f8e00ff */
[----:B------:R-:W-:-:S07]  /*0620*/  MOV R5, UR7 ;  /* 0x0000000700057c02 */ /* 0x000fce0008000f00 */
[----:B------:R-:W-:-:S07]  /*0630*/  LEPC R20, `(.L_x_4) ;  /* 0x000000001014794e */ /* 0x000fce0000000000 */
[----:B-12---:R-:W-:Y:S05]  /*0640*/  CALL.ABS.NOINC R8 ;  /* 0x0000000008007343 */ /* 0x006fea0003c00000 */
.L_x_4:
[----:B------:R-:W-:Y:S01]  /*0650*/  MOV R10, UR44 ;  /* 0x0000002c000a7c02 */ /* 0x000fe20008000f00 */
[----:B------:R-:W-:Y:S01]  /*0660*/  IMAD.U32 R11, RZ, RZ, UR45 ;  /* 0x0000002dff0b7e24 */ /* 0x000fe2000f8e00ff */
[----:B------:R0:W-:Y:S01]  /*0670*/  STL.64 [R1+0x8], R18 ;  /* 0x0000081201007387 */ /* 0x0001e20000100a00 */
[----:B------:R0:W1:Y:S01]  /*0680*/  LDC.64 R8, c[0x4][R26] ;  /* 0x010000001a087b82 */ /* 0x0000620000000a00 */
[----:B------:R-:W2:Y:S01]  /*0690*/  LDCU.64 UR4, c[0x4][0x28] ;  /* 0x01000500ff0477ac */ /* 0x000ea20008000a00 */
[----:B------:R-:W-:Y:S01]  /*06a0*/  IMAD.U32 R6, RZ, RZ, UR38 ;  /* 0x00000026ff067e24 */ /* 0x000fe2000f8e00ff */
[----:B------:R0:W-:Y:S01]  /*06b0*/  STL.64 [R1], R10 ;  /* 0x0000000a01007387 */ /* 0x0001e20000100a00 */
[----:B------:R-:W-:Y:S02]  /*06c0*/  MOV R7, UR39 ;  /* 0x0000002700077c02 */ /* 0x000fe40008000f00 */
[----:B--2---:R-:W-:Y:S02]  /*06d0*/  MOV R4, UR4 ;  /* 0x0000000400047c02 */ /* 0x004fe40008000f00 */
[----:B0-----:R-:W-:-:S07]  /*06e0*/  MOV R5, UR5 ;  /* 0x0000000500057c02 */ /* 0x001fce0008000f00 */
[----:B------:R-:W-:-:S07]  /*06f0*/  LEPC R20, `(.L_x_5) ;  /* 0x000000001014794e */ /* 0x000fce0000000000 */
[----:B-1----:R-:W-:Y:S05]  /*0700*/  CALL.ABS.NOINC R8 ;  /* 0x0000000008007343 */ /* 0x002fea0003c00000 */
.L_x_5:
[----:B------:R-:W-:Y:S01]  /*0710*/  IMAD R0, R23, R19, RZ ;  /* 0x0000001317007224 */ /* 0x000fe200078e02ff */
[----:B------:R0:W1:Y:S01]  /*0720*/  LDC.64 R8, c[0x4][R26] ;  /* 0x010000001a087b82 */ /* 0x0000620000000a00 */
[----:B------:R-:W2:Y:S01]  /*0730*/  LDCU.64 UR4, c[0x4][0x30] ;  /* 0x01000600ff0477ac */ /* 0x000ea20008000a00 */
[----:B------:R-:W-:Y:S02]  /*0740*/  MOV R6, UR38 ;  /* 0x0000002600067c02 */ /* 0x000fe40008000f00 */
[----:B------:R0:W-:Y:S01]  /*0750*/  STL [R1], R0 ;  /* 0x0000000001007387 */ /* 0x0001e20000100800 */
[----:B------:R-:W-:Y:S02]  /*0760*/  MOV R7, UR39 ;  /* 0x0000002700077c02 */ /* 0x000fe40008000f00 */
[----:B--2---:R-:W-:Y:S01]  /*0770*/  MOV R4, UR4 ;  /* 0x0000000400047c02 */ /* 0x004fe20008000f00 */
[----:B0-----:R-:W-:-:S07]  /*0780*/  IMAD.U32 R5, RZ, RZ, UR5 ;  /* 0x00000005ff057e24 */ /* 0x001fce000f8e00ff */
[----:B------:R-:W-:-:S07]  /*0790*/  LEPC R20, `(.L_x_6) ;  /* 0x000000001014794e */ /* 0x000fce0000000000 */
[----:B-1----:R-:W-:Y:S05]  /*07a0*/  CALL.ABS.NOINC R8 ;  /* 0x0000000008007343 */ /* 0x002fea0003c00000 */
.L_x_6:
[----:B------:R-:W2:Y:S04]  /*07b0*/  LDG.E R28, desc[UR36][R28.64] ;  /* 0x000000241c1c7981 */ /* 0x000ea8000c1e1900 */
[----:B------:R-:W3:Y:S01]  /*07c0*/  LDG.E R3, desc[UR36][R30.64] ;  /* 0x000000241e037981 */ /* 0x000ee2000c1e1900 */
[----:B------:R0:W1:Y:S01]  /*07d0*/  LDC.64 R10, c[0x4][R26] ;  /* 0x010000001a0a7b82 */ /* 0x0000620000000a00 */
[----:B------:R-:W4:Y:S01]  /*07e0*/  LDCU.64 UR4, c[0x4][0x38] ;  /* 0x01000700ff0477ac */ /* 0x000f220008000a00 */
[----:B------:R-:W-:Y:S01]  /*07f0*/  MOV R6, UR38 ;  /* 0x0000002600067c02 */ /* 0x000fe20008000f00 */
[----:B------:R0:W-:Y:S01]  /*0800*/  STL.64 [R1], R16 ;  /* 0x0000001001007387 */ /* 0x0001e20000100a00 */
[----:B------:R-:W-:-:S03]  /*0810*/  IMAD.U32 R7, RZ, RZ, UR39 ;  /* 0x00000027ff077e24 */ /* 0x000fc6000f8e00ff */
[----:B------:R0:W-:Y:S04]  /*0820*/  STL.64 [R1+0x10], R16 ;  /* 0x0000101001007387 */ /* 0x0001e80000100a00 */
[----:B------:R0:W-:Y:S01]  /*0830*/  STL [R1+0x18], R2 ;  /* 0x0000180201007387 */ /* 0x0001e20000100800 */
[----:B----4-:R-:W-:Y:S01]  /*0840*/  IMAD.U32 R4, RZ, RZ, UR4 ;  /* 0x00000004ff047e24 */ /* 0x010fe2000f8e00ff */
[----:B------:R-:W-:Y:S01]  /*0850*/  MOV R5, UR5 ;  /* 0x0000000500057c02 */ /* 0x000fe20008000f00 */
[----:B--2---:R-:W2:Y:S01]  /*0860*/  F2F.F64.F32 R8, R28 ;  /* 0x0000001c00087310 */ /* 0x004ea20000201800 */
[----:B---3--:R0:W-:Y:S04]  /*0870*/  STL.64 [R1+0x8], R2 ;  /* 0x0000080201007387 */ /* 0x0081e80000100a00 */
[----:B-12---:R0:W-:Y:S02]  /*0880*/  STL.64 [R1+0x20], R8 ;  /* 0x0000200801007387 */ /* 0x0061e40000100a00 */
[----:B------:R-:W-:-:S07]  /*0890*/  LEPC R20, `(.L_x_7) ;  /* 0x000000001014794e */ /* 0x000fce0000000000 */
[----:B0-----:R-:W-:Y:S05]  /*08a0*/  CALL.ABS.NOINC R10 ;  /* 0x000000000a007343 */ /* 0x001fea0003c00000 */
.L_x_7:
[----:B------:R-:W0:Y:S01]  /*08b0*/  LDC R24, c[0x0][0x38c] ;  /* 0x0000e300ff187b82 */ /* 0x000e220000000800 */
[----:B------:R-:W-:Y:S01]  /*08c0*/  MOV R0, UR40 ;  /* 0x0000002800007c02 */ /* 0x000fe20008000f00 */
[----:B------:R-:W1:Y:S01]  /*08d0*/  LDCU.64 UR4, c[0x4][0x40] ;  /* 0x01000800ff0477ac */ /* 0x000e620008000a00 */
[----:B------:R-:W-:Y:S02]  /*08e0*/  MOV R6, UR38 ;  /* 0x0000002600067c02 */ /* 0x000fe40008000f00 */
[----:B------:R-:W-:Y:S01]  /*08f0*/  MOV R7, UR39 ;  /* 0x0000002700077c02 */ /* 0x000fe20008000f00 */
[----:B------:R2:W-:Y:S02]  /*0900*/  STL [R1+0x8], R0 ;  /* 0x0000080001007387 */ /* 0x0005e40000100800 */
[----:B------:R-:W3:Y:S01]  /*0910*/  LDC.64 R26, c[0x4][R26] ;  /* 0x010000001a1a7b82 */ /* 0x000ee20000000a00 */
[----:B-1----:R-:W-:Y:S01]  /*0920*/  MOV R4, UR4 ;  /* 0x0000000400047c02 */ /* 0x002fe20008000f00 */
[----:B------:R-:W-:Y:S01]  /*0930*/  IMAD.U32 R5, RZ, RZ, UR5 ;  /* 0x00000005ff057e24 */ /* 0x000fe2000f8e00ff */
[----:B0-----:R2:W-:Y:S06]  /*0940*/  STL.64 [R1], R24 ;  /* 0x0000001801007387 */ /* 0x0015ec0000100a00 */
[----:B------:R-:W-:-:S07]  /*0950*/  LEPC R20, `(.L_x_8) ;  /* 0x000000001014794e */ /* 0x000fce0000000000 */
[----:B--23--:R-:W-:Y:S05]  /*0960*/  CALL.ABS.NOINC R26 ;  /* 0x000000001a007343 */ /* 0x00cfea0003c00000 */
.L_x_8:
[----:B------:R-:W-:Y:S05]  /*0970*/  EXIT ;  /* 0x000000000000794d */ /* 0x000fea0003800000 */
        .weak           $__internal_0_$__cuda_sm20_sqrt_rn_f32_slowpath
        .type           $__internal_0_$__cuda_sm20_sqrt_rn_f32_slowpath,@function
        .size           $__internal_0_$__cuda_sm20_sqrt_rn_f32_slowpath,(.L_x_11 - $__internal_0_$__cuda_sm20_sqrt_rn_f32_slowpath)
$__internal_0_$__cuda_sm20_sqrt_rn_f32_slowpath:
[----:B------:R-:W-:-:S13]  /*0980*/  LOP3.LUT P0, RZ, R0, 0x7fffffff, RZ, 0xc0, !PT ;  /* 0x7fffffff00ff7812 */ /* 0x000fda000780c0ff */
[----:B------:R-:W-:Y:S01]  /*0990*/  @!P0 IMAD.MOV.U32 R4, RZ, RZ, R0 ;  /* 0x000000ffff048224 */ /* 0x000fe200078e0000 */
[----:B------:R-:W-:Y:S06]  /*09a0*/  @!P0 BRA `(.L_x_9) ;  /* 0x0000000000408947 */ /* 0x000fec0003800000 */
[----:B------:R-:W-:-:S13]  /*09b0*/  FSETP.GEU.FTZ.AND P0, PT, R0, RZ, PT ;  /* 0x000000ff0000720b */ /* 0x000fda0003f1e000 */
[----:B------:R-:W-:Y:S01]  /*09c0*/  @!P0 MOV R4, 0x7fffffff ;  /* 0x7fffffff00048802 */ /* 0x000fe20000000f00 */
[----:B------:R-:W-:Y:S06]  /*09d0*/  @!P0 BRA `(.L_x_9) ;  /* 0x0000000000348947 */ /* 0x000fec0003800000 */
[----:B------:R-:W-:-:S13]  /*09e0*/  FSETP.GTU.FTZ.AND P0, PT, |R0|, +INF , PT ;  /* 0x7f8000000000780b */ /* 0x000fda0003f1c200 */
[----:B------:R-:W-:Y:S01]  /*09f0*/  @P0 FADD.FTZ R4, R0, 1 ;  /* 0x3f80000000040421 */ /* 0x000fe20000010000 */
[----:B------:R-:W-:Y:S06]  /*0a00*/  @P0 BRA `(.L_x_9) ;  /* 0x0000000000280947 */ /* 0x000fec0003800000 */
[----:B------:R-:W-:-:S13]  /*0a10*/  FSETP.NEU.FTZ.AND P0, PT, |R0|, +INF , PT ;  /* 0x7f8000000000780b */ /* 0x000fda0003f1d200 */
[----:B------:R-:W-:-:S04]  /*0a20*/  @P0 FFMA R5, R0, 1.84467440737095516160e+19, RZ ;  /* 0x5f80000000050823 */ /* 0x000fc800000000ff */
[----:B------:R-:W0:Y:S02]  /*0a30*/  @P0 MUFU.RSQ R4, R5 ;  /* 0x0000000500040308 */ /* 0x000e240000001400 */
[----:B0-----:R-:W-:Y:S01]  /*0a40*/  @P0 FMUL.FTZ R6, R5, R4 ;  /* 0x0000000405060220 */ /* 0x001fe20000410000 */
[----:B------:R-:W-:Y:S01]  /*0a50*/  @P0 FMUL.FTZ R8, R4, 0.5 ;  /* 0x3f00000004080820 */ /* 0x000fe20000410000 */
[----:B------:R-:W-:Y:S02]  /*0a60*/  @!P0 MOV R4, R0 ;  /* 0x0000000000048202 */ /* 0x000fe40000000f00 */
[----:B------:R-:W-:-:S04]  /*0a70*/  @P0 FADD.FTZ R7, -R6, -RZ ;  /* 0x800000ff06070221 */ /* 0x000fc80000010100 */
[----:B------:R-:W-:-:S04]  /*0a80*/  @P0 FFMA R7, R6, R7, R5 ;  /* 0x0000000706070223 */ /* 0x000fc80000000005 */
[----:B------:R-:W-:-:S04]  /*0a90*/  @P0 FFMA R7, R7, R8, R6 ;  /* 0x0000000807070223 */ /* 0x000fc80000000006 */
[----:B------:R-:W-:-:S07]  /*0aa0*/  @P0 FMUL.FTZ R4, R7, 2.3283064365386962891e-10 ;  /* 0x2f80000007040820 */ /* 0x000fce0000410000 */
.L_x_9:
[----:B------:R-:W-:Y:S02]  /*0ab0*/  HFMA2 R5, -RZ, RZ, 0, 0 ;  /* 0x00000000ff057431 */ /* 0x000fe400000001ff */
[----:B------:R-:W-:Y:S01]  /*0ac0*/  IMAD.MOV.U32 R7, RZ, RZ, R4 ;  /* 0x000000ffff077224 */ /* 0x000fe200078e0004 */
[----:B------:R-:W-:-:S04]  /*0ad0*/  MOV R4, R9 ;  /* 0x0000000900047202 */ /* 0x000fc80000000f00 */
[----:B------:R-:W-:Y:S05]  /*0ae0*/  RET.REL.NODEC R4 `(_Z6grid3Diiii) ;  /* 0xfffffff404447950 */ /* 0x000fea0003c3ffff */
.L_x_10:
[----:B------:R-:W-:-:S00]  /*0af0*/  BRA `(.L_x_10) ;  /* 0xfffffffc00fc7947 */ /* 0x000fc0000383ffff */
[----:B------:R-:W-:-:S00]  /*0b00*/  NOP ;  /* 0x0000000000007918 */ /* 0x000fc00000000000 */
[----:B------:R-:W-:-:S00]  /*0b10*/  NOP ;  /* 0x0000000000007918 */ /* 0x000fc00000000000 */
[----:B------:R-:W-:-:S00]  /*0b20*/  NOP ;  /* 0x0000000000007918 */ /* 0x000fc00000000000 */
[----:B------:R-:W-:-:S00]  /*0b30*/  NOP ;  /* 0x0000000000007918 */ /* 0x000fc00000000000 */
[----:B------:R-:W-:-:S00]  /*0b40*/  NOP ;  /* 0x0000000000007918 */ /* 0x000fc00000000000 */
[----:B------:R-:W-:-:S00]  /*0b50*/  NOP ;  /* 0x0000000000007918 */ /* 0x000fc00000000000 */
[----:B------:R-:W-:-:S00]  /*0b60*/  NOP ;  /* 0x0000000000007918 */ /* 0x000fc00000000000 */
[----:B------:R-:W-:-:S00]  /*0b70*/  NOP ;  /* 0x0000000000007918 */ /* 0x000fc00000000000 */
.L_x_11:


//--------------------- .nv.global.init           --------------------------
	.section	.nv.global.init,"aw",@progbits
.nv.global.init:
	.type		$str,@object
	.size		$str,($str$2 - $str)
$str:
        /*0000*/ 	.byte	0x61, 0x72, 0x72, 0x61, 0x79, 0x20, 0x73, 0x69, 0x7a, 0x65, 0x20, 0x25, 0x33, 0x64, 0x20, 0x78
        /*0010*/ 	.byte	0x20, 0x25, 0x33, 0x64, 0x20, 0x78, 0x20, 0x25, 0x33, 0x64, 0x20, 0x3d, 0x20, 0x25, 0x64, 0x0a
        /*0020*/ 	.byte	0x00
	.type		$str$2,@object
	.size		$str$2,($str$1 - $str$2)
$str$2:
        /*0021*/ 	.byte	0x74, 0x68, 0x72, 0x65, 0x61, 0x64, 0x20, 0x67, 0x72, 0x69, 0x64, 0x20, 0x25, 0x33, 0x64, 0x20
        /*0031*/ 	.byte	0x78, 0x20, 0x25, 0x33, 0x64, 0x20, 0x78, 0x20, 0x25, 0x33, 0x64, 0x20, 0x3d, 0x20, 0x25, 0x64
        /*0041*/ 	.byte	0x0a, 0x00
	.type		$str$1,@object
	.size		$str$1,($str$3 - $str$1)
$str$1:
        /*0043*/ 	.byte	0x74, 0x68, 0x72, 0x65, 0x61, 0x64, 0x20, 0x62, 0x6c, 0x6f, 0x63, 0x6b, 0x20, 0x25, 0x33, 0x64
        /*0053*/ 	.byte	0x20, 0x78, 0x20, 0x25, 0x33, 0x64, 0x20, 0x78, 0x20, 0x25, 0x33, 0x64, 0x20, 0x3d, 0x20, 0x25
        /*0063*/ 	.byte	0x64, 0x0a, 0x00
	.type		$str$3,@object
	.size		$str$3,($str$4 - $str$3)
$str$3:
        /*0066*/ 	.byte	0x74, 0x6f, 0x74, 0x61, 0x6c, 0x20, 0x6e, 0x75, 0x6d, 0x62, 0x65, 0x72, 0x20, 0x6f, 0x66, 0x20
        /*0076*/ 	.byte	0x74, 0x68, 0x72, 0x65, 0x61, 0x64, 0x73, 0x20, 0x69, 0x6e, 0x20, 0x67, 0x72, 0x69, 0x64, 0x20
        /*0086*/ 	.byte	0x25, 0x64, 0x0a, 0x00
	.type		$str$4,@object
	.size		$str$4,($str$5 - $str$4)
$str$4:
        /*008a*/ 	.byte	0x61, 0x5b, 0x25, 0x64, 0x5d, 0x5b, 0x25, 0x64, 0x5d, 0x5b, 0x25, 0x64, 0x5d, 0x20, 0x3d, 0x20
        /*009a*/ 	.byte	0x25, 0x69, 0x20, 0x61, 0x6e, 0x64, 0x20, 0x62, 0x5b, 0x25, 0x64, 0x5d, 0x5b, 0x25, 0x64, 0x5d
        /*00aa*/ 	.byte	0x5b, 0x25, 0x64, 0x5d, 0x20, 0x3d, 0x20, 0x25, 0x66, 0x0a, 0x00
	.type		$str$5,@object
	.size		$str$5,(.L_7 - $str$5)
$str$5:
        /*00b5*/ 	.byte	0x66, 0x6f, 0x72, 0x20, 0x74, 0x68, 0x72, 0x65, 0x61, 0x64, 0x20, 0x77, 0x69, 0x74, 0x68, 0x20
        /*00c5*/ 	.byte	0x33, 0x44, 0x2d, 0x72, 0x61, 0x6e, 0x6b, 0x20, 0x25, 0x64, 0x20, 0x31, 0x44, 0x2d, 0x72, 0x61
        /*00d5*/ 	.byte	0x6e, 0x6b, 0x20, 0x25, 0x64, 0x20, 0x62, 0x6c, 0x6f, 0x63, 0x6b, 0x20, 0x72, 0x61, 0x6e, 0x6b
        /*00e5*/ 	.byte	0x20, 0x69, 0x6e, 0x20, 0x67, 0x72, 0x69, 0x64, 0x20, 0x25, 0x64, 0x0a, 0x00
.L_7:


//--------------------- .nv.shared.reserved.0     --------------------------
	.section	.nv.shared.reserved.0,"aw",@nobits
	.weak		__nv_reservedSMEM_offset_0_alias
	.size		__nv_reservedSMEM_offset_0_alias, 0, 64
	.other		__nv_reservedSMEM_offset_0_alias,@"STO_CUDA_RESERVED_SHARED STV_DEFAULT"
__nv_reservedSMEM_offset_0_alias:
	.zero		0
	.zero		64


//--------------------- .nv.global                --------------------------
	.section	.nv.global,"aw",@nobits
	.align	4
.nv.global:
	.type		a,@object
	.size		a,(b - a)
a:
	.zero		268435456
	.type		b,@object
	.size		b,(.L_1 - b)
b:
	.zero		268435456
.L_1:


//--------------------- .nv.constant0._Z6grid3Diiii --------------------------
	.section	.nv.constant0._Z6grid3Diiii,"a",@progbits
	.sectionflags	@""
	.align	4
.nv.constant0._Z6grid3Diiii:
	.zero		912


//--------------------- SYMBOLS --------------------------

	.type		.nv.reservedSmem.offset0,@object
	.size		.nv.reservedSmem.offset0,0x4
	.type		vprintf,@function
